//
// Generated by NVIDIA NVVM Compiler
//
// Compiler Build ID: CL-36424714
// Cuda compilation tools, release 13.0, V13.0.88
// Based on NVVM 20.0.0
//

.version 9.0
.target sm_100
.address_size 64

	// .globl	_Z18mult_matrix_kernelPfS_S_i

.visible .entry _Z18mult_matrix_kernelPfS_S_i(
	.param .u64 .ptr .align 1 _Z18mult_matrix_kernelPfS_S_i_param_0,
	.param .u64 .ptr .align 1 _Z18mult_matrix_kernelPfS_S_i_param_1,
	.param .u64 .ptr .align 1 _Z18mult_matrix_kernelPfS_S_i_param_2,
	.param .u32 _Z18mult_matrix_kernelPfS_S_i_param_3
)
{
	.reg .pred 	%p<10>;
	.reg .b32 	%r<40>;
	.reg .b32 	%f<67>;
	.reg .b64 	%rd<67>;

	ld.param.u64 	%rd14, [_Z18mult_matrix_kernelPfS_S_i_param_0];
	ld.param.u64 	%rd15, [_Z18mult_matrix_kernelPfS_S_i_param_1];
	ld.param.u32 	%r18, [_Z18mult_matrix_kernelPfS_S_i_param_3];
	cvta.to.global.u64 	%rd1, %rd15;
	cvta.to.global.u64 	%rd2, %rd14;
	mov.u32 	%r19, %ctaid.y;
	mov.u32 	%r20, %ntid.y;
	mov.u32 	%r21, %tid.y;
	mad.lo.s32 	%r1, %r19, %r20, %r21;
	mov.u32 	%r22, %ctaid.x;
	mov.u32 	%r23, %ntid.x;
	mov.u32 	%r24, %tid.x;
	mad.lo.s32 	%r2, %r22, %r23, %r24;
	max.s32 	%r25, %r1, %r2;
	setp.ge.s32 	%p1, %r25, %r18;
	@%p1 bra 	$L__BB0_13;
	mul.lo.s32 	%r3, %r18, %r1;
	and.b32  	%r4, %r18, 7;
	setp.lt.u32 	%p2, %r18, 8;
	mov.f32 	%f66, 0f00000000;
	mov.b32 	%r38, 0;
	@%p2 bra 	$L__BB0_4;
	and.b32  	%r38, %r18, 2147483640;
	neg.s32 	%r36, %r38;
	mul.wide.s32 	%rd16, %r18, 4;
	add.s64 	%rd3, %rd1, %rd16;
	shl.b32 	%r7, %r18, 3;
	mul.wide.s32 	%rd17, %r18, 8;
	add.s64 	%rd4, %rd1, %rd17;
	mul.wide.s32 	%rd18, %r18, 12;
	add.s64 	%rd5, %rd1, %rd18;
	mul.wide.s32 	%rd19, %r18, 16;
	add.s64 	%rd6, %rd1, %rd19;
	mul.wide.s32 	%rd20, %r18, 20;
	add.s64 	%rd7, %rd1, %rd20;
	mul.wide.s32 	%rd21, %r18, 24;
	add.s64 	%rd8, %rd1, %rd21;
	mul.wide.s32 	%rd22, %r18, 28;
	add.s64 	%rd9, %rd1, %rd22;
	mul.wide.u32 	%rd23, %r3, 4;
	add.s64 	%rd24, %rd23, %rd2;
	add.s64 	%rd66, %rd24, 16;
	mov.f32 	%f66, 0f00000000;
	mov.u32 	%r35, %r2;
$L__BB0_3:
	.pragma "nounroll";
	mul.wide.s32 	%rd25, %r35, 4;
	add.s64 	%rd26, %rd3, %rd25;
	add.s64 	%rd27, %rd4, %rd25;
	add.s64 	%rd28, %rd5, %rd25;
	add.s64 	%rd29, %rd6, %rd25;
	add.s64 	%rd30, %rd7, %rd25;
	add.s64 	%rd31, %rd8, %rd25;
	add.s64 	%rd32, %rd9, %rd25;
	add.s64 	%rd33, %rd1, %rd25;
	ld.global.f32 	%f16, [%rd66+-16];
	ld.global.f32 	%f17, [%rd33];
	fma.rn.f32 	%f18, %f16, %f17, %f66;
	ld.global.f32 	%f19, [%rd66+-12];
	ld.global.f32 	%f20, [%rd26];
	fma.rn.f32 	%f21, %f19, %f20, %f18;
	ld.global.f32 	%f22, [%rd66+-8];
	ld.global.f32 	%f23, [%rd27];
	fma.rn.f32 	%f24, %f22, %f23, %f21;
	ld.global.f32 	%f25, [%rd66+-4];
	ld.global.f32 	%f26, [%rd28];
	fma.rn.f32 	%f27, %f25, %f26, %f24;
	ld.global.f32 	%f28, [%rd66];
	ld.global.f32 	%f29, [%rd29];
	fma.rn.f32 	%f30, %f28, %f29, %f27;
	ld.global.f32 	%f31, [%rd66+4];
	ld.global.f32 	%f32, [%rd30];
	fma.rn.f32 	%f33, %f31, %f32, %f30;
	ld.global.f32 	%f34, [%rd66+8];
	ld.global.f32 	%f35, [%rd31];
	fma.rn.f32 	%f36, %f34, %f35, %f33;
	ld.global.f32 	%f37, [%rd66+12];
	ld.global.f32 	%f38, [%rd32];
	fma.rn.f32 	%f66, %f37, %f38, %f36;
	add.s32 	%r36, %r36, 8;
	add.s32 	%r35, %r35, %r7;
	add.s64 	%rd66, %rd66, 32;
	setp.ne.s32 	%p3, %r36, 0;
	@%p3 bra 	$L__BB0_3;
$L__BB0_4:
	setp.eq.s32 	%p4, %r4, 0;
	@%p4 bra 	$L__BB0_12;
	and.b32  	%r13, %r18, 3;
	setp.lt.u32 	%p5, %r4, 4;
	@%p5 bra 	$L__BB0_7;
	add.s32 	%r27, %r38, %r3;
	mul.wide.u32 	%rd34, %r27, 4;
	add.s64 	%rd35, %rd2, %rd34;
	ld.global.f32 	%f40, [%rd35];
	mad.lo.s32 	%r28, %r38, %r18, %r2;
	mul.wide.s32 	%rd36, %r28, 4;
	add.s64 	%rd37, %rd1, %rd36;
	ld.global.f32 	%f41, [%rd37];
	fma.rn.f32 	%f42, %f40, %f41, %f66;
	cvt.u64.u32 	%rd38, %r3;
	cvt.u64.u32 	%rd39, %r38;
	add.s64 	%rd40, %rd39, %rd38;
	shl.b64 	%rd41, %rd40, 2;
	add.s64 	%rd42, %rd2, %rd41;
	ld.global.f32 	%f43, [%rd42+4];
	mul.wide.s32 	%rd43, %r18, 4;
	add.s64 	%rd44, %rd37, %rd43;
	ld.global.f32 	%f44, [%rd44];
	fma.rn.f32 	%f45, %f43, %f44, %f42;
	ld.global.f32 	%f46, [%rd42+8];
	add.s64 	%rd45, %rd44, %rd43;
	ld.global.f32 	%f47, [%rd45];
	fma.rn.f32 	%f48, %f46, %f47, %f45;
	ld.global.f32 	%f49, [%rd42+12];
	add.s64 	%rd46, %rd45, %rd43;
	ld.global.f32 	%f50, [%rd46];
	fma.rn.f32 	%f66, %f49, %f50, %f48;
	add.s32 	%r38, %r38, 4;
$L__BB0_7:
	setp.eq.s32 	%p6, %r13, 0;
	@%p6 bra 	$L__BB0_12;
	setp.eq.s32 	%p7, %r13, 1;
	@%p7 bra 	$L__BB0_10;
	add.s32 	%r29, %r38, %r3;
	mul.wide.u32 	%rd47, %r29, 4;
	add.s64 	%rd48, %rd2, %rd47;
	ld.global.f32 	%f52, [%rd48];
	mad.lo.s32 	%r30, %r38, %r18, %r2;
	mul.wide.s32 	%rd49, %r30, 4;
	add.s64 	%rd50, %rd1, %rd49;
	ld.global.f32 	%f53, [%rd50];
	fma.rn.f32 	%f54, %f52, %f53, %f66;
	cvt.u64.u32 	%rd51, %r3;
	cvt.u64.u32 	%rd52, %r38;
	add.s64 	%rd53, %rd52, %rd51;
	shl.b64 	%rd54, %rd53, 2;
	add.s64 	%rd55, %rd2, %rd54;
	ld.global.f32 	%f55, [%rd55+4];
	mul.wide.s32 	%rd56, %r18, 4;
	add.s64 	%rd57, %rd50, %rd56;
	ld.global.f32 	%f56, [%rd57];
	fma.rn.f32 	%f66, %f55, %f56, %f54;
	add.s32 	%r38, %r38, 2;
$L__BB0_10:
	and.b32  	%r31, %r18, 1;
	setp.eq.b32 	%p8, %r31, 1;
	not.pred 	%p9, %p8;
	@%p9 bra 	$L__BB0_12;
	add.s32 	%r32, %r38, %r3;
	mul.wide.u32 	%rd58, %r32, 4;
	add.s64 	%rd59, %rd2, %rd58;
	ld.global.f32 	%f57, [%rd59];
	mad.lo.s32 	%r33, %r38, %r18, %r2;
	mul.wide.s32 	%rd60, %r33, 4;
	add.s64 	%rd61, %rd1, %rd60;
	ld.global.f32 	%f58, [%rd61];
	fma.rn.f32 	%f66, %f57, %f58, %f66;
$L__BB0_12:
	ld.param.u64 	%rd65, [_Z18mult_matrix_kernelPfS_S_i_param_2];
	add.s32 	%r34, %r3, %r2;
	cvta.to.global.u64 	%rd62, %rd65;
	mul.wide.s32 	%rd63, %r34, 4;
	add.s64 	%rd64, %rd62, %rd63;
	st.global.f32 	[%rd64], %f66;
$L__BB0_13:
	ret;

}


// ===== COMPILED SASS (sm_100) =====

	.target	sm_100

	.elftype	@"ET_EXEC"


//--------------------- .note.nv.tkinfo           --------------------------
	.section	.note.nv.tkinfo,"",@"SHT_NOTE"
	.sectionflags	@"SHF_NOTE_NV_TKINFO"
	.tkinfo
        /*0018*/ 	.word	0x00000002
        /*0030*/ 	.string	""
        /*0030*/ 	.string	"ptxas"
        /*0030*/ 	.string	"Cuda compilation tools, release 13.0, V13.0.88"
        /*0030*/ 	.string	"Build cuda_13.0.r13.0/compiler.36424714_0"
        /*0030*/ 	.string	"-arch sm_100 -m 64 "



//--------------------- .note.nv.cuinfo           --------------------------
	.section	.note.nv.cuinfo,"",@"SHT_NOTE"
	.sectionflags	@"SHF_NOTE_NV_CUINFO"
        /*0018*/ 	.short	0x0002
        /*001a*/ 	.short	0x0064
        /*001c*/ 	.short	0x0082
	.zero		2


//--------------------- .nv.info                  --------------------------
	.section	.nv.info,"",@"SHT_CUDA_INFO"
	.align	4


	//----- nvinfo : EIATTR_REGCOUNT
	.align		4
        /*0000*/ 	.byte	0x04, 0x2f
        /*0002*/ 	.short	(.L_1 - .L_0)
	.align		4
.L_0:
        /*0004*/ 	.word	index@(_Z18mult_matrix_kernelPfS_S_i)
        /*0008*/ 	.word	0x0000001e


	//----- nvinfo : EIATTR_FRAME_SIZE
	.align		4
.L_1:
        /*000c*/ 	.byte	0x04, 0x11
        /*000e*/ 	.short	(.L_3 - .L_2)
	.align		4
.L_2:
        /*0010*/ 	.word	index@(_Z18mult_matrix_kernelPfS_S_i)
        /*0014*/ 	.word	0x00000000


	//----- nvinfo : EIATTR_MIN_STACK_SIZE
	.align		4
.L_3:
        /*0018*/ 	.byte	0x04, 0x12
        /*001a*/ 	.short	(.L_5 - .L_4)
	.align		4
.L_4:
        /*001c*/ 	.word	index@(_Z18mult_matrix_kernelPfS_S_i)
        /*0020*/ 	.word	0x00000000
.L_5:


//--------------------- .nv.compat                --------------------------
	.section	.nv.compat,"",@"SHT_CUDA_COMPAT_INFO"
	.align	4
        /*0000*/ 	.byte	0x02, 0x09, 0x00, 0x00, 0x02, 0x02, 0x01, 0x00, 0x02, 0x05, 0x05, 0x00, 0x03, 0x07, 0x01, 0x01
        /*0010*/ 	.byte	0x02, 0x03, 0x00, 0x00, 0x02, 0x06, 0x01, 0x00, 0x04, 0x0b, 0x08, 0x00, 0x09, 0x00, 0x00, 0x00
        /*0020*/ 	.byte	0x00, 0x00, 0x00, 0x00


//--------------------- .nv.info._Z18mult_matrix_kernelPfS_S_i --------------------------
	.section	.nv.info._Z18mult_matrix_kernelPfS_S_i,"",@"SHT_CUDA_INFO"
	.sectionflags	@""
	.align	4


	//----- nvinfo : EIATTR_CUDA_API_VERSION
	.align		4
        /*0000*/ 	.byte	0x04, 0x37
        /*0002*/ 	.short	(.L_7 - .L_6)
.L_6:
        /*0004*/ 	.word	0x00000082


	//----- nvinfo : EIATTR_KPARAM_INFO
	.align		4
.L_7:
        /*0008*/ 	.byte	0x04, 0x17
        /*000a*/ 	.short	(.L_9 - .L_8)
.L_8:
        /*000c*/ 	.word	0x00000000
        /*0010*/ 	.short	0x0003
        /*0012*/ 	.short	0x0018
        /*0014*/ 	.byte	0x00, 0xf0, 0x11, 0x00


	//----- nvinfo : EIATTR_KPARAM_INFO
	.align		4
.L_9:
        /*0018*/ 	.byte	0x04, 0x17
        /*001a*/ 	.short	(.L_11 - .L_10)
.L_10:
        /*001c*/ 	.word	0x00000000
        /*0020*/ 	.short	0x0002
        /*0022*/ 	.short	0x0010
        /*0024*/ 	.byte	0x00, 0xf5, 0x21, 0x00


	//----- nvinfo : EIATTR_KPARAM_INFO
	.align		4
.L_11:
        /*0028*/ 	.byte	0x04, 0x17
        /*002a*/ 	.short	(.L_13 - .L_12)
.L_12:
        /*002c*/ 	.word	0x00000000
        /*0030*/ 	.short	0x0001
        /*0032*/ 	.short	0x0008
        /*0034*/ 	.byte	0x00, 0xf5, 0x21, 0x00


	//----- nvinfo : EIATTR_KPARAM_INFO
	.align		4
.L_13:
        /*0038*/ 	.byte	0x04, 0x17
        /*003a*/ 	.short	(.L_15 - .L_14)
.L_14:
        /*003c*/ 	.word	0x00000000
        /*0040*/ 	.short	0x0000
        /*0042*/ 	.short	0x0000
        /*0044*/ 	.byte	0x00, 0xf5, 0x21, 0x00


	//----- nvinfo : EIATTR_SPARSE_MMA_MASK
	.align		4
.L_15:
        /*0048*/ 	.byte	0x03, 0x50
        /*004a*/ 	.short	0x0000


	//----- nvinfo : EIATTR_MAXREG_COUNT
	.align		4
        /*004c*/ 	.byte	0x03, 0x1b
        /*004e*/ 	.short	0x00ff


	//----- nvinfo : EIATTR_MERCURY_ISA_VERSION
	.align		4
        /*0050*/ 	.byte	0x03, 0x5f
        /*0052*/ 	.short	0x0101


	//----- nvinfo : EIATTR_VRC_CTA_INIT_COUNT
	.align		4
        /*0054*/ 	.byte	0x02, 0x4a
	.zero		1
	.zero		1


	//----- nvinfo : EIATTR_EXIT_INSTR_OFFSETS
	.align		4
        /*0058*/ 	.byte	0x04, 0x1c
        /*005a*/ 	.short	(.L_17 - .L_16)


	//   ....[0]....
.L_16:
        /*005c*/ 	.word	0x000000c0


	//   ....[1]....
        /*0060*/ 	.word	0x00000a90


	//----- nvinfo : EIATTR_CBANK_PARAM_SIZE
	.align		4
.L_17:
        /*0064*/ 	.byte	0x03, 0x19
        /*0066*/ 	.short	0x001c


	//----- nvinfo : EIATTR_PARAM_CBANK
	.align		4
        /*0068*/ 	.byte	0x04, 0x0a
        /*006a*/ 	.short	(.L_19 - .L_18)
	.align		4
.L_18:
        /*006c*/ 	.word	index@(.nv.constant0._Z18mult_matrix_kernelPfS_S_i)
        /*0070*/ 	.short	0x0380
        /*0072*/ 	.short	0x001c


	//----- nvinfo : EIATTR_SW_WAR
	.align		4
.L_19:
        /*0074*/ 	.byte	0x04, 0x36
        /*0076*/ 	.short	(.L_21 - .L_20)
.L_20:
        /*0078*/ 	.word	0x00000008
.L_21:


//--------------------- .nv.callgraph             --------------------------
	.section	.nv.callgraph,"",@"SHT_CUDA_CALLGRAPH"
	.align	4
	.sectionentsize	8
	.align		4
        /*0000*/ 	.word	0x00000000
	.align		4
        /*0004*/ 	.word	0xffffffff
	.align		4
        /*0008*/ 	.word	0x00000000
	.align		4
        /*000c*/ 	.word	0xfffffffe
	.align		4
        /*0010*/ 	.word	0x00000000
	.align		4
        /*0014*/ 	.word	0xfffffffd
	.align		4
        /*0018*/ 	.word	0x00000000
	.align		4
        /*001c*/ 	.word	0xfffffffc


//--------------------- .text._Z18mult_matrix_kernelPfS_S_i --------------------------
	.section	.text._Z18mult_matrix_kernelPfS_S_i,"ax",@progbits
	.align	128
        .global         _Z18mult_matrix_kernelPfS_S_i
        .type           _Z18mult_matrix_kernelPfS_S_i,@function
        .size           _Z18mult_matrix_kernelPfS_S_i,(.L_x_5 - _Z18mult_matrix_kernelPfS_S_i)
        .other          _Z18mult_matrix_kernelPfS_S_i,@"STO_CUDA_ENTRY STV_DEFAULT"
_Z18mult_matrix_kernelPfS_S_i:
.text._Z18mult_matrix_kernelPfS_S_i:
[----:B------:R-:W-:Y:S01]  /*0000*/  LDC R1, c[0x0][0x37c] ;  /* 0x0000df00ff017b82 */ /* 0x000fe20000000800 */
[----:B------:R-:W0:Y:S07]  /*0010*/  S2R R0, SR_TID.Y ;  /* 0x0000000000007919 */ /* 0x000e2e0000002200 */
[----:B------:R-:W0:Y:S01]  /*0020*/  S2UR UR4, SR_CTAID.Y ;  /* 0x00000000000479c3 */ /* 0x000e220000002600 */
[----:B------:R-:W1:Y:S01]  /*0030*/  LDCU UR20, c[0x0][0x398] ;  /* 0x00007300ff1477ac */ /* 0x000e620008000800 */
[----:B------:R-:W2:Y:S06]  /*0040*/  S2R R3, SR_TID.X ;  /* 0x0000000000037919 */ /* 0x000eac0000002100 */
[----:B------:R-:W0:Y:S08]  /*0050*/  LDC R13, c[0x0][0x364] ;  /* 0x0000d900ff0d7b82 */ /* 0x000e300000000800 */
[----:B------:R-:W2:Y:S08]  /*0060*/  S2UR UR5, SR_CTAID.X ;  /* 0x00000000000579c3 */ /* 0x000eb00000002500 */
[----:B------:R-:W2:Y:S01]  /*0070*/  LDC R2, c[0x0][0x360] ;  /* 0x0000d800ff027b82 */ /* 0x000ea20000000800 */
[----:B0-----:R-:W-:-:S02]  /*0080*/  IMAD R13, R13, UR4, R0 ;  /* 0x000000040d0d7c24 */ /* 0x001fc4000f8e0200 */
[----:B--2---:R-:W-:-:S05]  /*0090*/  IMAD R0, R2, UR5, R3 ;  /* 0x0000000502007c24 */ /* 0x004fca000f8e0203 */
[----:B------:R-:W-:-:S04]  /*00a0*/  VIMNMX R2, PT, PT, R13, R0, !PT ;  /* 0x000000000d027248 */ /* 0x000fc80007fe0100 */
[----:B-1----:R-:W-:-:S13]  /*00b0*/  ISETP.GE.AND P0, PT, R2, UR20, PT ;  /* 0x0000001402007c0c */ /* 0x002fda000bf06270 */
[----:B------:R-:W-:Y:S05]  /*00c0*/  @P0 EXIT ;  /* 0x000000000000094d */ /* 0x000fea0003800000 */
[----:B------:R-:W-:Y:S01]  /*00d0*/  UISETP.GE.U32.AND UP0, UPT, UR20, 0x8, UPT ;  /* 0x000000081400788c */ /* 0x000fe2000bf06070 */
[----:B------:R-:W-:Y:S02]  /*00e0*/  HFMA2 R12, -RZ, RZ, 0, 0 ;  /* 0x00000000ff0c7431 */ /* 0x000fe400000001ff */
[----:B------:R-:W-:Y:S01]  /*00f0*/  IMAD R13, R13, UR20, RZ ;  /* 0x000000140d0d7c24 */ /* 0x000fe2000f8e02ff */
[----:B------:R-:W-:Y:S01]  /*0100*/  UMOV UR4, URZ ;  /* 0x000000ff00047c82 */ /* 0x000fe20008000000 */
[----:B------:R-:W0:Y:S04]  /*0110*/  LDCU.64 UR18, c[0x0][0x358] ;  /* 0x00006b00ff1277ac */ /* 0x000e280008000a00 */
[----:B------:R-:W-:Y:S05]  /*0120*/  BRA.U !UP0, `(.L_x_0) ;  /* 0x0000000508047547 */ /* 0x000fea000b800000 */
[----:B------:R-:W1:Y:S01]  /*0130*/  LDCU.128 UR24, c[0x0][0x380] ;  /* 0x00007000ff1877ac */ /* 0x000e620008000c00 */
[----:B------:R-:W-:Y:S02]  /*0140*/  MOV R12, RZ ;  /* 0x000000ff000c7202 */ /* 0x000fe40000000f00 */
[----:B------:R-:W-:Y:S01]  /*0150*/  MOV R14, R0 ;  /* 0x00000000000e7202 */ /* 0x000fe20000000f00 */
[----:B------:R-:W-:-:S04]  /*0160*/  ULOP3.LUT UR4, UR20, 0x7ffffff8, URZ, 0xc0, !UPT ;  /* 0x7ffffff814047892 */ /* 0x000fc8000f8ec0ff */
[----:B------:R-:W-:Y:S01]  /*0170*/  UIADD3 UR5, UPT, UPT, -UR4, URZ, URZ ;  /* 0x000000ff04057290 */ /* 0x000fe2000fffe1ff */
[----:B-1----:R-:W-:Y:S01]  /*0180*/  MOV R2, UR24 ;  /* 0x0000001800027c02 */ /* 0x002fe20008000f00 */
[----:B------:R-:W-:Y:S01]  /*0190*/  UIMAD.WIDE UR6, UR20, 0x8, UR26 ;  /* 0x00000008140678a5 */ /* 0x000fe2000f8e021a */
[----:B------:R-:W-:Y:S01]  /*01a0*/  MOV R3, UR25 ;  /* 0x0000001900037c02 */ /* 0x000fe20008000f00 */
[----:B------:R-:W-:Y:S02]  /*01b0*/  UIMAD.WIDE UR8, UR20, 0xc, UR26 ;  /* 0x0000000c140878a5 */ /* 0x000fe4000f8e021a */
[----:B------:R-:W-:Y:S01]  /*01c0*/  UIMAD.WIDE UR10, UR20, 0x10, UR26 ;  /* 0x00000010140a78a5 */ /* 0x000fe2000f8e021a */
[----:B------:R-:W-:Y:S01]  /*01d0*/  IMAD.WIDE.U32 R2, R13, 0x4, R2 ;  /* 0x000000040d027825 */ /* 0x000fe200078e0002 */
[----:B------:R-:W-:Y:S02]  /*01e0*/  UIMAD.WIDE UR12, UR20, 0x14, UR26 ;  /* 0x00000014140c78a5 */ /* 0x000fe4000f8e021a */
[----:B------:R-:W-:Y:S01]  /*01f0*/  UIMAD.WIDE UR14, UR20, 0x18, UR26 ;  /* 0x00000018140e78a5 */ /* 0x000fe2000f8e021a */
[----:B------:R-:W-:Y:S01]  /*0200*/  IADD3 R2, P0, PT, R2, 0x10, RZ ;  /* 0x0000001002027810 */ /* 0x000fe20007f1e0ff */
[----:B------:R-:W-:-:S03]  /*0210*/  UIMAD.WIDE UR16, UR20, 0x1c, UR26 ;  /* 0x0000001c141078a5 */ /* 0x000fc6000f8e021a */
[----:B------:R-:W-:-:S09]  /*0220*/  IADD3.X R3, PT, PT, RZ, R3, RZ, P0, !PT ;  /* 0x00000003ff037210 */ /* 0x000fd200007fe4ff */
.L_x_1:
[----:B------:R-:W-:Y:S01]  /*0230*/  UIMAD.WIDE UR22, UR20, 0x4, UR26 ;  /* 0x00000004141678a5 */ /* 0x000fe2000f8e021a */
[----:B------:R-:W-:Y:S02]  /*0240*/  IMAD.MOV.U32 R23, RZ, RZ, 0x4 ;  /* 0x00000004ff177424 */ /* 0x000fe400078e00ff */
[----:B------:R-:W-:Y:S01]  /*0250*/  HFMA2 R11, -RZ, RZ, 0, 2.384185791015625e-07 ;  /* 0x00000004ff0b7431 */ /* 0x000fe200000001ff */
[----:B------:R-:W-:Y:S01]  /*0260*/  MOV R25, 0x4 ;  /* 0x0000000400197802 */ /* 0x000fe20000000f00 */
[----:B0-----:R-:W2:Y:S01]  /*0270*/  LDG.E R21, desc[UR18][R2.64+-0x10] ;  /* 0xfffff01202157981 */ /* 0x001ea2000c1e1900 */
[C---:B------:R-:W-:Y:S01]  /*0280*/  IMAD.WIDE R22, R14.reuse, R23, UR26 ;  /* 0x0000001a0e167e25 */ /* 0x040fe2000f8e0217 */
[----:B------:R-:W-:Y:S02]  /*0290*/  MOV R8, UR22 ;  /* 0x0000001600087c02 */ /* 0x000fe40008000f00 */
[----:B------:R-:W-:Y:S01]  /*02a0*/  MOV R9, UR23 ;  /* 0x0000001700097c02 */ /* 0x000fe20008000f00 */
[----:B------:R-:W3:Y:S02]  /*02b0*/  LDG.E R19, desc[UR18][R2.64+-0xc] ;  /* 0xfffff41202137981 */ /* 0x000ee4000c1e1900 */
[----:B------:R-:W-:-:S02]  /*02c0*/  IMAD.WIDE R8, R14, 0x4, R8 ;  /* 0x000000040e087825 */ /* 0x000fc400078e0208 */
[----:B------:R-:W2:Y:S01]  /*02d0*/  LDG.E R22, desc[UR18][R22.64] ;  /* 0x0000001216167981 */ /* 0x000ea2000c1e1900 */
[----:B------:R-:W-:Y:S01]  /*02e0*/  MOV R5, 0x4 ;  /* 0x0000000400057802 */ /* 0x000fe20000000f00 */
[C---:B------:R-:W-:Y:S02]  /*02f0*/  IMAD.WIDE R24, R14.reuse, R25, UR6 ;  /* 0x000000060e187e25 */ /* 0x040fe4000f8e0219 */
[----:B------:R0:W3:Y:S02]  /*0300*/  LDG.E R20, desc[UR18][R8.64] ;  /* 0x0000001208147981 */ /* 0x0000e4000c1e1900 */
[----:B------:R-:W-:Y:S02]  /*0310*/  IMAD.WIDE R10, R14, R11, UR8 ;  /* 0x000000080e0a7e25 */ /* 0x000fe4000f8e020b */
[----:B------:R-:W4:Y:S04]  /*0320*/  LDG.E R18, desc[UR18][R24.64] ;  /* 0x0000001218127981 */ /* 0x000f28000c1e1900 */
[----:B------:R-:W4:Y:S01]  /*0330*/  LDG.E R17, desc[UR18][R2.64+-0x8] ;  /* 0xfffff81202117981 */ /* 0x000f22000c1e1900 */
[----:B0-----:R-:W-:-:S02]  /*0340*/  HFMA2 R9, -RZ, RZ, 0, 2.384185791015625e-07 ;  /* 0x00000004ff097431 */ /* 0x001fc400000001ff */
[----:B------:R-:W-:Y:S01]  /*0350*/  IMAD.MOV.U32 R7, RZ, RZ, 0x4 ;  /* 0x00000004ff077424 */ /* 0x000fe200078e00ff */
[----:B------:R0:W5:Y:S01]  /*0360*/  LDG.E R16, desc[UR18][R10.64] ;  /* 0x000000120a107981 */ /* 0x000162000c1e1900 */
[----:B------:R-:W-:-:S03]  /*0370*/  IMAD.WIDE R4, R14, R5, UR10 ;  /* 0x0000000a0e047e25 */ /* 0x000fc6000f8e0205 */
[----:B------:R-:W5:Y:S01]  /*0380*/  LDG.E R15, desc[UR18][R2.64+-0x4] ;  /* 0xfffffc12020f7981 */ /* 0x000f62000c1e1900 */
[C---:B------:R-:W-:Y:S01]  /*0390*/  IMAD.WIDE R6, R14.reuse, R7, UR12 ;  /* 0x0000000c0e067e25 */ /* 0x040fe2000f8e0207 */
[----:B------:R-:W-:Y:S02]  /*03a0*/  MOV R27, 0x4 ;  /* 0x00000004001b7802 */ /* 0x000fe40000000f00 */
[----:B------:R1:W5:Y:S01]  /*03b0*/  LDG.E R4, desc[UR18][R4.64] ;  /* 0x0000001204047981 */ /* 0x000362000c1e1900 */
[----:B------:R-:W-:-:S03]  /*03c0*/  IMAD.WIDE R8, R14, R9, UR14 ;  /* 0x0000000e0e087e25 */ /* 0x000fc6000f8e0209 */
[----:B------:R-:W5:Y:S01]  /*03d0*/  LDG.E R23, desc[UR18][R2.64] ;  /* 0x0000001202177981 */ /* 0x000f62000c1e1900 */
[----:B0-----:R-:W-:-:S03]  /*03e0*/  IMAD.WIDE R10, R14, R27, UR16 ;  /* 0x000000100e0a7e25 */ /* 0x001fc6000f8e021b */
[----:B------:R-:W5:Y:S04]  /*03f0*/  LDG.E R7, desc[UR18][R6.64] ;  /* 0x0000001206077981 */ /* 0x000f68000c1e1900 */
[----:B------:R-:W5:Y:S04]  /*0400*/  LDG.E R24, desc[UR18][R2.64+0x4] ;  /* 0x0000041202187981 */ /* 0x000f68000c1e1900 */
[----:B------:R-:W5:Y:S04]  /*0410*/  LDG.E R8, desc[UR18][R8.64] ;  /* 0x0000001208087981 */ /* 0x000f68000c1e1900 */
[----:B------:R-:W5:Y:S04]  /*0420*/  LDG.E R25, desc[UR18][R2.64+0x8] ;  /* 0x0000081202197981 */ /* 0x000f68000c1e1900 */
[----:B------:R-:W5:Y:S04]  /*0430*/  LDG.E R10, desc[UR18][R10.64] ;  /* 0x000000120a0a7981 */ /* 0x000f68000c1e1900 */
[----:B------:R0:W5:Y:S01]  /*0440*/  LDG.E R27, desc[UR18][R2.64+0xc] ;  /* 0x00000c12021b7981 */ /* 0x000162000c1e1900 */
[----:B------:R-:W-:-:S04]  /*0450*/  UIADD3 UR5, UPT, UPT, UR5, 0x8, URZ ;  /* 0x0000000805057890 */ /* 0x000fc8000fffe0ff */
[----:B------:R-:W-:Y:S01]  /*0460*/  UISETP.NE.AND UP0, UPT, UR5, URZ, UPT ;  /* 0x000000ff0500728c */ /* 0x000fe2000bf05270 */
[----:B-1----:R-:W-:Y:S02]  /*0470*/  MOV R5, UR20 ;  /* 0x0000001400057c02 */ /* 0x002fe40008000f00 */
[----:B0-----:R-:W-:Y:S02]  /*0480*/  IADD3 R2, P0, PT, R2, 0x20, RZ ;  /* 0x0000002002027810 */ /* 0x001fe40007f1e0ff */
[----:B------:R-:W-:Y:S02]  /*0490*/  LEA R14, R5, R14, 0x3 ;  /* 0x0000000e050e7211 */ /* 0x000fe400078e18ff */
[----:B------:R-:W-:Y:S01]  /*04a0*/  IADD3.X R3, PT, PT, RZ, R3, RZ, P0, !PT ;  /* 0x00000003ff037210 */ /* 0x000fe200007fe4ff */
[----:B--2---:R-:W-:-:S04]  /*04b0*/  FFMA R22, R21, R22, R12 ;  /* 0x0000001615167223 */ /* 0x004fc8000000000c */
[----:B---3--:R-:W-:-:S04]  /*04c0*/  FFMA R20, R19, R20, R22 ;  /* 0x0000001413147223 */ /* 0x008fc80000000016 */
[----:B----4-:R-:W-:-:S04]  /*04d0*/  FFMA R18, R17, R18, R20 ;  /* 0x0000001211127223 */ /* 0x010fc80000000014 */
[----:B-----5:R-:W-:-:S04]  /*04e0*/  FFMA R16, R15, R16, R18 ;  /* 0x000000100f107223 */ /* 0x020fc80000000012 */
[----:B------:R-:W-:-:S04]  /*04f0*/  FFMA R23, R23, R4, R16 ;  /* 0x0000000417177223 */ /* 0x000fc80000000010 */
[----:B------:R-:W-:-:S04]  /*0500*/  FFMA R24, R24, R7, R23 ;  /* 0x0000000718187223 */ /* 0x000fc80000000017 */
[----:B------:R-:W-:-:S04]  /*0510*/  FFMA R8, R25, R8, R24 ;  /* 0x0000000819087223 */ /* 0x000fc80000000018 */
[----:B------:R-:W-:Y:S01]  /*0520*/  FFMA R12, R27, R10, R8 ;  /* 0x0000000a1b0c7223 */ /* 0x000fe20000000008 */
[----:B------:R-:W-:Y:S06]  /*0530*/  BRA.U UP0, `(.L_x_1) ;  /* 0xfffffffd003c7547 */ /* 0x000fec000b83ffff */
.L_x_0:
[----:B------:R-:W-:-:S04]  /*0540*/  ULOP3.LUT UR6, UR20, 0x7, URZ, 0xc0, !UPT ;  /* 0x0000000714067892 */ /* 0x000fc8000f8ec0ff */
[----:B------:R-:W-:-:S09]  /*0550*/  UISETP.NE.AND UP0, UPT, UR6, URZ, UPT ;  /* 0x000000ff0600728c */ /* 0x000fd2000bf05270 */
[----:B------:R-:W-:Y:S05]  /*0560*/  BRA.U !UP0, `(.L_x_2) ;  /* 0x0000000508387547 */ /* 0x000fea000b800000 */
[----:B------:R-:W-:Y:S02]  /*0570*/  UISETP.GE.U32.AND UP0, UPT, UR6, 0x4, UPT ;  /* 0x000000040600788c */ /* 0x000fe4000bf06070 */
[----:B------:R-:W-:-:S04]  /*0580*/  ULOP3.LUT UR5, UR20, 0x3, URZ, 0xc0, !UPT ;  /* 0x0000000314057892 */ /* 0x000fc8000f8ec0ff */
[----:B------:R-:W-:-:S03]  /*0590*/  UISETP.NE.AND UP1, UPT, UR5, URZ, UPT ;  /* 0x000000ff0500728c */ /* 0x000fc6000bf25270 */
[----:B------:R-:W-:Y:S08]  /*05a0*/  BRA.U !UP0, `(.L_x_3) ;  /* 0x00000001087c7547 */ /* 0x000ff0000b800000 */
[----:B------:R-:W1:Y:S01]  /*05b0*/  LDC.64 R6, c[0x0][0x388] ;  /* 0x0000e200ff067b82 */ /* 0x000e620000000a00 */
[----:B------:R-:W2:Y:S01]  /*05c0*/  LDCU.64 UR6, c[0x0][0x380] ;  /* 0x00007000ff0677ac */ /* 0x000ea20008000a00 */
[----:B------:R-:W-:Y:S01]  /*05d0*/  IMAD.U32 R9, RZ, RZ, UR4 ;  /* 0x00000004ff097e24 */ /* 0x000fe2000f8e00ff */
[C---:B------:R-:W-:Y:S02]  /*05e0*/  IADD3 R3, PT, PT, R13.reuse, UR4, RZ ;  /* 0x000000040d037c10 */ /* 0x040fe4000fffe0ff */
[----:B------:R-:W-:Y:S01]  /*05f0*/  IADD3 R10, P0, PT, R13, UR4, RZ ;  /* 0x000000040d0a7c10 */ /* 0x000fe2000ff1e0ff */
[----:B------:R-:W-:Y:S01]  /*0600*/  IMAD R9, R9, UR20, R0 ;  /* 0x0000001409097c24 */ /* 0x000fe2000f8e0200 */
[----:B------:R-:W-:Y:S01]  /*0610*/  MOV R11, UR20 ;  /* 0x00000014000b7c02 */ /* 0x000fe20008000f00 */
[----:B------:R-:W3:Y:S01]  /*0620*/  LDC.64 R4, c[0x0][0x380] ;  /* 0x0000e000ff047b82 */ /* 0x000ee20000000a00 */
[----:B------:R-:W-:Y:S01]  /*0630*/  MOV R15, UR20 ;  /* 0x00000014000f7c02 */ /* 0x000fe20008000f00 */
[----:B-1----:R-:W-:Y:S01]  /*0640*/  IMAD.WIDE R6, R9, 0x4, R6 ;  /* 0x0000000409067825 */ /* 0x002fe200078e0206 */
[----:B------:R-:W-:-:S05]  /*0650*/  MOV R9, UR20 ;  /* 0x0000001400097c02 */ /* 0x000fca0008000f00 */
[----:B------:R-:W-:Y:S02]  /*0660*/  IMAD.WIDE R8, R9, 0x4, R6 ;  /* 0x0000000409087825 */ /* 0x000fe400078e0206 */
[----:B0-----:R-:W4:Y:S02]  /*0670*/  LDG.E R6, desc[UR18][R6.64] ;  /* 0x0000001206067981 */ /* 0x001f24000c1e1900 */
[----:B---3--:R-:W-:Y:S01]  /*0680*/  IMAD.WIDE.U32 R4, R3, 0x4, R4 ;  /* 0x0000000403047825 */ /* 0x008fe200078e0004 */
[----:B------:R-:W-:Y:S01]  /*0690*/  IADD3.X R3, PT, PT, RZ, RZ, RZ, P0, !PT ;  /* 0x000000ffff037210 */ /* 0x000fe200007fe4ff */
[----:B------:R-:W3:Y:S01]  /*06a0*/  LDG.E R17, desc[UR18][R8.64] ;  /* 0x0000001208117981 */ /* 0x000ee2000c1e1900 */
[----:B--2---:R-:W-:-:S03]  /*06b0*/  LEA R2, P0, R10, UR6, 0x2 ;  /* 0x000000060a027c11 */ /* 0x004fc6000f8010ff */
[----:B------:R-:W4:Y:S01]  /*06c0*/  LDG.E R5, desc[UR18][R4.64] ;  /* 0x0000001204057981 */ /* 0x000f22000c1e1900 */
[----:B------:R-:W-:Y:S01]  /*06d0*/  LEA.HI.X R3, R10, UR7, R3, 0x2, P0 ;  /* 0x000000070a037c11 */ /* 0x000fe200080f1403 */
[----:B------:R-:W-:-:S04]  /*06e0*/  IMAD.WIDE R10, R11, 0x4, R8 ;  /* 0x000000040b0a7825 */ /* 0x000fc800078e0208 */
[----:B------:R-:W3:Y:S01]  /*06f0*/  LDG.E R16, desc[UR18][R2.64+0x4] ;  /* 0x0000041202107981 */ /* 0x000ee2000c1e1900 */
[----:B------:R-:W-:-:S03]  /*0700*/  IMAD.WIDE R14, R15, 0x4, R10 ;  /* 0x000000040f0e7825 */ /* 0x000fc600078e020a */
[----:B------:R-:W2:Y:S04]  /*0710*/  LDG.E R19, desc[UR18][R10.64] ;  /* 0x000000120a137981 */ /* 0x000ea8000c1e1900 */
[----:B------:R-:W2:Y:S04]  /*0720*/  LDG.E R18, desc[UR18][R2.64+0x8] ;  /* 0x0000081202127981 */ /* 0x000ea8000c1e1900 */
[----:B------:R-:W5:Y:S04]  /*0730*/  LDG.E R20, desc[UR18][R2.64+0xc] ;  /* 0x00000c1202147981 */ /* 0x000f68000c1e1900 */
[----:B------:R-:W5:Y:S01]  /*0740*/  LDG.E R14, desc[UR18][R14.64] ;  /* 0x000000120e0e7981 */ /* 0x000f62000c1e1900 */
[----:B------:R-:W-:Y:S01]  /*0750*/  UIADD3 UR4, UPT, UPT, UR4, 0x4, URZ ;  /* 0x0000000404047890 */ /* 0x000fe2000fffe0ff */
[----:B----4-:R-:W-:-:S04]  /*0760*/  FFMA R5, R5, R6, R12 ;  /* 0x0000000605057223 */ /* 0x010fc8000000000c */
[----:B---3--:R-:W-:-:S04]  /*0770*/  FFMA R5, R16, R17, R5 ;  /* 0x0000001110057223 */ /* 0x008fc80000000005 */
[----:B--2---:R-:W-:-:S04]  /*0780*/  FFMA R5, R18, R19, R5 ;  /* 0x0000001312057223 */ /* 0x004fc80000000005 */
[----:B-----5:R-:W-:-:S07]  /*0790*/  FFMA R12, R20, R14, R5 ;  /* 0x0000000e140c7223 */ /* 0x020fce0000000005 */
.L_x_3:
[----:B------:R-:W-:Y:S05]  /*07a0*/  BRA.U !UP1, `(.L_x_2) ;  /* 0x0000000109a87547 */ /* 0x000fea000b800000 */
[----:B------:R-:W-:Y:S01]  /*07b0*/  UISETP.NE.AND UP0, UPT, UR5, 0x1, UPT ;  /* 0x000000010500788c */ /* 0x000fe2000bf05270 */
[----:B------:R-:W-:Y:S01]  /*07c0*/  MOV R7, UR4 ;  /* 0x0000000400077c02 */ /* 0x000fe20008000f00 */
[----:B------:R-:W-:Y:S02]  /*07d0*/  ULOP3.LUT UR5, UR20, 0x1, URZ, 0xc0, !UPT ;  /* 0x0000000114057892 */ /* 0x000fe4000f8ec0ff */
[----:B------:R-:W-:Y:S02]  /*07e0*/  MOV R15, UR20 ;  /* 0x00000014000f7c02 */ /* 0x000fe40008000f00 */
[----:B------:R-:W-:Y:S01]  /*07f0*/  UISETP.NE.U32.AND UP1, UPT, UR5, 0x1, UPT ;  /* 0x000000010500788c */ /* 0x000fe2000bf25070 */
[----:B------:R-:W-:-:S04]  /*0800*/  PLOP3.LUT P1, PT, PT, PT, UP0, 0x80, 0x8 ;  /* 0x000000000008781c */ /* 0x000fc80003f2f008 */
[----:B------:R-:W1:Y:S01]  /*0810*/  @UP0 LDCU.128 UR8, c[0x0][0x380] ;  /* 0x00007000ff0807ac */ /* 0x000e620008000c00 */
[----:B------:R-:W-:Y:S01]  /*0820*/  PLOP3.LUT P0, PT, PT, PT, UP1, 0x80, 0x8 ;  /* 0x000000000008781c */ /* 0x000fe20003f0f018 */
[----:B------:R-:W2:Y:S04]  /*0830*/  @UP0 LDCU.64 UR6, c[0x0][0x380] ;  /* 0x00007000ff0607ac */ /* 0x000ea80008000a00 */
[----:B------:R-:W3:Y:S03]  /*0840*/  @!UP1 LDCU.128 UR12, c[0x0][0x380] ;  /* 0x00007000ff0c97ac */ /* 0x000ee60008000c00 */
[C---:B------:R-:W-:Y:S02]  /*0850*/  @P1 IADD3 R3, PT, PT, R13.reuse, UR4, RZ ;  /* 0x000000040d031c10 */ /* 0x040fe4000fffe0ff */
[----:B------:R-:W-:Y:S01]  /*0860*/  @P1 IADD3 R6, P2, PT, R13, UR4, RZ ;  /* 0x000000040d061c10 */ /* 0x000fe2000ff5e0ff */
[----:B------:R-:W-:Y:S01]  /*0870*/  @UP0 UIADD3 UR4, UPT, UPT, UR4, 0x2, URZ ;  /* 0x0000000204040890 */ /* 0x000fe2000fffe0ff */
[----:B-1----:R-:W-:Y:S01]  /*0880*/  MOV R11, UR9 ;  /* 0x00000009000b7c02 */ /* 0x002fe20008000f00 */
[----:B------:R-:W-:Y:S01]  /*0890*/  IMAD.U32 R10, RZ, RZ, UR8 ;  /* 0x00000008ff0a7e24 */ /* 0x000fe2000f8e00ff */
[----:B------:R-:W-:-:S02]  /*08a0*/  MOV R4, UR10 ;  /* 0x0000000a00047c02 */ /* 0x000fc40008000f00 */
[----:B------:R-:W-:Y:S01]  /*08b0*/  MOV R5, UR11 ;  /* 0x0000000b00057c02 */ /* 0x000fe20008000f00 */
[----:B------:R-:W-:-:S04]  /*08c0*/  @P1 IMAD.WIDE.U32 R10, R3, 0x4, R10 ;  /* 0x00000004030a1825 */ /* 0x000fc800078e000a */
[----:B------:R-:W-:Y:S01]  /*08d0*/  @P1 IMAD R3, R7, UR20, R0 ;  /* 0x0000001407031c24 */ /* 0x000fe2000f8e0200 */
[----:B------:R-:W-:Y:S01]  /*08e0*/  @P1 IADD3.X R7, PT, PT, RZ, RZ, RZ, P2, !PT ;  /* 0x000000ffff071210 */ /* 0x000fe200017fe4ff */
[----:B------:R-:W-:Y:S01]  /*08f0*/  IMAD.U32 R19, RZ, RZ, UR4 ;  /* 0x00000004ff137e24 */ /* 0x000fe2000f8e00ff */
[C---:B--2---:R-:W-:Y:S01]  /*0900*/  @P1 LEA R2, P2, R6.reuse, UR6, 0x2 ;  /* 0x0000000606021c11 */ /* 0x044fe2000f8410ff */
[----:B------:R-:W-:Y:S01]  /*0910*/  @P1 IMAD.WIDE R4, R3, 0x4, R4 ;  /* 0x0000000403041825 */ /* 0x000fe200078e0204 */
[----:B------:R-:W-:Y:S01]  /*0920*/  @!P0 IADD3 R17, PT, PT, R13, UR4, RZ ;  /* 0x000000040d118c10 */ /* 0x000fe2000fffe0ff */
[----:B0-----:R-:W2:Y:S01]  /*0930*/  @P1 LDG.E R11, desc[UR18][R10.64] ;  /* 0x000000120a0b1981 */ /* 0x001ea2000c1e1900 */
[----:B------:R-:W-:Y:S01]  /*0940*/  @P1 LEA.HI.X R3, R6, UR7, R7, 0x2, P2 ;  /* 0x0000000706031c11 */ /* 0x000fe200090f1407 */
[----:B------:R-:W-:Y:S01]  /*0950*/  @!P0 IMAD R19, R19, UR20, R0 ;  /* 0x0000001413138c24 */ /* 0x000fe2000f8e0200 */
[----:B---3--:R-:W-:Y:S01]  /*0960*/  MOV R6, UR12 ;  /* 0x0000000c00067c02 */ /* 0x008fe20008000f00 */
[----:B------:R-:W-:Y:S01]  /*0970*/  @P1 IMAD.WIDE R14, R15, 0x4, R4 ;  /* 0x000000040f0e1825 */ /* 0x000fe200078e0204 */
[----:B------:R-:W-:Y:S01]  /*0980*/  MOV R7, UR13 ;  /* 0x0000000d00077c02 */ /* 0x000fe20008000f00 */
[----:B------:R-:W2:Y:S01]  /*0990*/  @P1 LDG.E R4, desc[UR18][R4.64] ;  /* 0x0000001204041981 */ /* 0x000ea2000c1e1900 */
[----:B------:R-:W-:-:S02]  /*09a0*/  MOV R8, UR14 ;  /* 0x0000000e00087c02 */ /* 0x000fc40008000f00 */
[----:B------:R-:W-:Y:S01]  /*09b0*/  MOV R9, UR15 ;  /* 0x0000000f00097c02 */ /* 0x000fe20008000f00 */
[----:B------:R-:W-:Y:S01]  /*09c0*/  @!P0 IMAD.WIDE.U32 R6, R17, 0x4, R6 ;  /* 0x0000000411068825 */ /* 0x000fe200078e0006 */
[----:B------:R-:W3:Y:S03]  /*09d0*/  @P1 LDG.E R14, desc[UR18][R14.64] ;  /* 0x000000120e0e1981 */ /* 0x000ee6000c1e1900 */
[----:B------:R-:W-:Y:S01]  /*09e0*/  @!P0 IMAD.WIDE R8, R19, 0x4, R8 ;  /* 0x0000000413088825 */ /* 0x000fe200078e0208 */
[----:B------:R-:W3:Y:S04]  /*09f0*/  @P1 LDG.E R2, desc[UR18][R2.64+0x4] ;  /* 0x0000041202021981 */ /* 0x000ee8000c1e1900 */
[----:B------:R-:W4:Y:S04]  /*0a00*/  @!P0 LDG.E R7, desc[UR18][R6.64] ;  /* 0x0000001206078981 */ /* 0x000f28000c1e1900 */
[----:B------:R-:W4:Y:S01]  /*0a10*/  @!P0 LDG.E R8, desc[UR18][R8.64] ;  /* 0x0000001208088981 */ /* 0x000f22000c1e1900 */
[----:B--2---:R-:W-:-:S04]  /*0a20*/  @P1 FFMA R11, R11, R4, R12 ;  /* 0x000000040b0b1223 */ /* 0x004fc8000000000c */
[----:B---3--:R-:W-:-:S04]  /*0a30*/  @P1 FFMA R12, R2, R14, R11 ;  /* 0x0000000e020c1223 */ /* 0x008fc8000000000b */
[----:B----4-:R-:W-:-:S07]  /*0a40*/  @!P0 FFMA R12, R7, R8, R12 ;  /* 0x00000008070c8223 */ /* 0x010fce000000000c */
.L_x_2:
[----:B------:R-:W1:Y:S01]  /*0a50*/  LDC.64 R2, c[0x0][0x390] ;  /* 0x0000e400ff027b82 */ /* 0x000e620000000a00 */
[----:B------:R-:W-:-:S05]  /*0a60*/  IADD3 R13, PT, PT, R0, R13, RZ ;  /* 0x0000000d000d7210 */ /* 0x000fca0007ffe0ff */
[----:B-1----:R-:W-:-:S05]  /*0a70*/  IMAD.WIDE R2, R13, 0x4, R2 ;  /* 0x000000040d027825 */ /* 0x002fca00078e0202 */
[----:B0-----:R-:W-:Y:S01]  /*0a80*/  STG.E desc[UR18][R2.64], R12 ;  /* 0x0000000c02007986 */ /* 0x001fe2000c101912 */
[----:B------:R-:W-:Y:S05]  /*0a90*/  EXIT ;  /* 0x000000000000794d */ /* 0x000fea0003800000 */
.L_x_4:
[----:B------:R-:W-:-:S00]  /*0aa0*/  BRA `(.L_x_4) ;  /* 0xfffffffc00fc7947 */ /* 0x000fc0000383ffff */
[----:B------:R-:W-:-:S00]  /*0ab0*/  NOP ;  /* 0x0000000000007918 */ /* 0x000fc00000000000 */
        /* <DEDUP_REMOVED lines=12> */
.L_x_5:


//--------------------- .nv.shared.reserved.0     --------------------------
	.section	.nv.shared.reserved.0,"aw",@nobits
	.weak		__nv_reservedSMEM_offset_0_alias
	.size		__nv_reservedSMEM_offset_0_alias, 0, 64
	.other		__nv_reservedSMEM_offset_0_alias,@"STO_CUDA_RESERVED_SHARED STV_DEFAULT"
__nv_reservedSMEM_offset_0_alias:
	.zero		0
	.zero		64


//--------------------- .nv.constant0._Z18mult_matrix_kernelPfS_S_i --------------------------
	.section	.nv.constant0._Z18mult_matrix_kernelPfS_S_i,"a",@progbits
	.sectionflags	@""
	.align	4
.nv.constant0._Z18mult_matrix_kernelPfS_S_i:
	.zero		924


//--------------------- SYMBOLS --------------------------

	.type		.nv.reservedSmem.offset0,@object
	.size		.nv.reservedSmem.offset0,0x4
